//
// Generated by NVIDIA NVVM Compiler
//
// Compiler Build ID: CL-36424714
// Cuda compilation tools, release 13.0, V13.0.88
// Based on NVVM 20.0.0
//

.version 9.0
.target sm_100
.address_size 64

	// .globl	_Z3addPfS_S_i

.visible .entry _Z3addPfS_S_i(
	.param .u64 .ptr .align 1 _Z3addPfS_S_i_param_0,
	.param .u64 .ptr .align 1 _Z3addPfS_S_i_param_1,
	.param .u64 .ptr .align 1 _Z3addPfS_S_i_param_2,
	.param .u32 _Z3addPfS_S_i_param_3
)
{
	.reg .pred 	%p<7>;
	.reg .b32 	%r<31>;
	.reg .b32 	%f<16>;
	.reg .b64 	%rd<25>;

	ld.param.u64 	%rd4, [_Z3addPfS_S_i_param_0];
	ld.param.u64 	%rd5, [_Z3addPfS_S_i_param_1];
	ld.param.u64 	%rd6, [_Z3addPfS_S_i_param_2];
	ld.param.u32 	%r12, [_Z3addPfS_S_i_param_3];
	cvta.to.global.u64 	%rd1, %rd6;
	cvta.to.global.u64 	%rd2, %rd5;
	cvta.to.global.u64 	%rd3, %rd4;
	mov.u32 	%r13, %tid.x;
	mov.u32 	%r14, %ctaid.x;
	mov.u32 	%r15, %ntid.x;
	mad.lo.s32 	%r29, %r14, %r15, %r13;
	mov.u32 	%r16, %nctaid.x;
	mul.lo.s32 	%r2, %r15, %r16;
	setp.ge.s32 	%p1, %r29, %r12;
	@%p1 bra 	$L__BB0_7;
	add.s32 	%r17, %r29, %r2;
	max.s32 	%r18, %r12, %r17;
	setp.lt.s32 	%p2, %r17, %r12;
	selp.u32 	%r19, 1, 0, %p2;
	add.s32 	%r20, %r17, %r19;
	sub.s32 	%r21, %r18, %r20;
	div.u32 	%r22, %r21, %r2;
	add.s32 	%r3, %r22, %r19;
	and.b32  	%r23, %r3, 3;
	setp.eq.s32 	%p3, %r23, 3;
	@%p3 bra 	$L__BB0_4;
	add.s32 	%r24, %r3, 1;
	and.b32  	%r25, %r24, 3;
	neg.s32 	%r27, %r25;
$L__BB0_3:
	.pragma "nounroll";
	mul.wide.s32 	%rd7, %r29, 4;
	add.s64 	%rd8, %rd1, %rd7;
	add.s64 	%rd9, %rd2, %rd7;
	add.s64 	%rd10, %rd3, %rd7;
	ld.global.f32 	%f1, [%rd10];
	ld.global.f32 	%f2, [%rd9];
	add.f32 	%f3, %f1, %f2;
	st.global.f32 	[%rd8], %f3;
	add.s32 	%r29, %r29, %r2;
	add.s32 	%r27, %r27, 1;
	setp.ne.s32 	%p4, %r27, 0;
	@%p4 bra 	$L__BB0_3;
$L__BB0_4:
	setp.lt.u32 	%p5, %r3, 3;
	@%p5 bra 	$L__BB0_7;
	mul.wide.s32 	%rd15, %r2, 4;
	shl.b32 	%r26, %r2, 2;
$L__BB0_6:
	mul.wide.s32 	%rd11, %r29, 4;
	add.s64 	%rd12, %rd3, %rd11;
	ld.global.f32 	%f4, [%rd12];
	add.s64 	%rd13, %rd2, %rd11;
	ld.global.f32 	%f5, [%rd13];
	add.f32 	%f6, %f4, %f5;
	add.s64 	%rd14, %rd1, %rd11;
	st.global.f32 	[%rd14], %f6;
	add.s64 	%rd16, %rd12, %rd15;
	ld.global.f32 	%f7, [%rd16];
	add.s64 	%rd17, %rd13, %rd15;
	ld.global.f32 	%f8, [%rd17];
	add.f32 	%f9, %f7, %f8;
	add.s64 	%rd18, %rd14, %rd15;
	st.global.f32 	[%rd18], %f9;
	add.s64 	%rd19, %rd16, %rd15;
	ld.global.f32 	%f10, [%rd19];
	add.s64 	%rd20, %rd17, %rd15;
	ld.global.f32 	%f11, [%rd20];
	add.f32 	%f12, %f10, %f11;
	add.s64 	%rd21, %rd18, %rd15;
	st.global.f32 	[%rd21], %f12;
	add.s64 	%rd22, %rd19, %rd15;
	ld.global.f32 	%f13, [%rd22];
	add.s64 	%rd23, %rd20, %rd15;
	ld.global.f32 	%f14, [%rd23];
	add.f32 	%f15, %f13, %f14;
	add.s64 	%rd24, %rd21, %rd15;
	st.global.f32 	[%rd24], %f15;
	add.s32 	%r29, %r26, %r29;
	setp.lt.s32 	%p6, %r29, %r12;
	@%p6 bra 	$L__BB0_6;
$L__BB0_7:
	ret;

}


// ===== COMPILED SASS (sm_100) =====

	.target	sm_100

	.elftype	@"ET_EXEC"


//--------------------- .note.nv.tkinfo           --------------------------
	.section	.note.nv.tkinfo,"",@"SHT_NOTE"
	.sectionflags	@"SHF_NOTE_NV_TKINFO"
	.tkinfo
        /*0018*/ 	.word	0x00000002
        /*0030*/ 	.string	""
        /*0030*/ 	.string	"ptxas"
        /*0030*/ 	.string	"Cuda compilation tools, release 13.0, V13.0.88"
        /*0030*/ 	.string	"Build cuda_13.0.r13.0/compiler.36424714_0"
        /*0030*/ 	.string	"-arch sm_100 -m 64 "



//--------------------- .note.nv.cuinfo           --------------------------
	.section	.note.nv.cuinfo,"",@"SHT_NOTE"
	.sectionflags	@"SHF_NOTE_NV_CUINFO"
        /*0018*/ 	.short	0x0002
        /*001a*/ 	.short	0x0064
        /*001c*/ 	.short	0x0082
	.zero		2


//--------------------- .nv.info                  --------------------------
	.section	.nv.info,"",@"SHT_CUDA_INFO"
	.align	4


	//----- nvinfo : EIATTR_REGCOUNT
	.align		4
        /*0000*/ 	.byte	0x04, 0x2f
        /*0002*/ 	.short	(.L_1 - .L_0)
	.align		4
.L_0:
        /*0004*/ 	.word	index@(_Z3addPfS_S_i)
        /*0008*/ 	.word	0x0000001a


	//----- nvinfo : EIATTR_FRAME_SIZE
	.align		4
.L_1:
        /*000c*/ 	.byte	0x04, 0x11
        /*000e*/ 	.short	(.L_3 - .L_2)
	.align		4
.L_2:
        /*0010*/ 	.word	index@(_Z3addPfS_S_i)
        /*0014*/ 	.word	0x00000000


	//----- nvinfo : EIATTR_MIN_STACK_SIZE
	.align		4
.L_3:
        /*0018*/ 	.byte	0x04, 0x12
        /*001a*/ 	.short	(.L_5 - .L_4)
	.align		4
.L_4:
        /*001c*/ 	.word	index@(_Z3addPfS_S_i)
        /*0020*/ 	.word	0x00000000
.L_5:


//--------------------- .nv.compat                --------------------------
	.section	.nv.compat,"",@"SHT_CUDA_COMPAT_INFO"
	.align	4
        /*0000*/ 	.byte	0x02, 0x09, 0x00, 0x00, 0x02, 0x02, 0x01, 0x00, 0x02, 0x05, 0x05, 0x00, 0x03, 0x07, 0x01, 0x01
        /*0010*/ 	.byte	0x02, 0x03, 0x00, 0x00, 0x02, 0x06, 0x01, 0x00, 0x04, 0x0b, 0x08, 0x00, 0x09, 0x00, 0x00, 0x00
        /*0020*/ 	.byte	0x00, 0x00, 0x00, 0x00


//--------------------- .nv.info._Z3addPfS_S_i    --------------------------
	.section	.nv.info._Z3addPfS_S_i,"",@"SHT_CUDA_INFO"
	.sectionflags	@""
	.align	4


	//----- nvinfo : EIATTR_CUDA_API_VERSION
	.align		4
        /*0000*/ 	.byte	0x04, 0x37
        /*0002*/ 	.short	(.L_7 - .L_6)
.L_6:
        /*0004*/ 	.word	0x00000082


	//----- nvinfo : EIATTR_KPARAM_INFO
	.align		4
.L_7:
        /*0008*/ 	.byte	0x04, 0x17
        /*000a*/ 	.short	(.L_9 - .L_8)
.L_8:
        /*000c*/ 	.word	0x00000000
        /*0010*/ 	.short	0x0003
        /*0012*/ 	.short	0x0018
        /*0014*/ 	.byte	0x00, 0xf0, 0x11, 0x00


	//----- nvinfo : EIATTR_KPARAM_INFO
	.align		4
.L_9:
        /*0018*/ 	.byte	0x04, 0x17
        /*001a*/ 	.short	(.L_11 - .L_10)
.L_10:
        /*001c*/ 	.word	0x00000000
        /*0020*/ 	.short	0x0002
        /*0022*/ 	.short	0x0010
        /*0024*/ 	.byte	0x00, 0xf5, 0x21, 0x00


	//----- nvinfo : EIATTR_KPARAM_INFO
	.align		4
.L_11:
        /*0028*/ 	.byte	0x04, 0x17
        /*002a*/ 	.short	(.L_13 - .L_12)
.L_12:
        /*002c*/ 	.word	0x00000000
        /*0030*/ 	.short	0x0001
        /*0032*/ 	.short	0x0008
        /*0034*/ 	.byte	0x00, 0xf5, 0x21, 0x00


	//----- nvinfo : EIATTR_KPARAM_INFO
	.align		4
.L_13:
        /*0038*/ 	.byte	0x04, 0x17
        /*003a*/ 	.short	(.L_15 - .L_14)
.L_14:
        /*003c*/ 	.word	0x00000000
        /*0040*/ 	.short	0x0000
        /*0042*/ 	.short	0x0000
        /*0044*/ 	.byte	0x00, 0xf5, 0x21, 0x00


	//----- nvinfo : EIATTR_SPARSE_MMA_MASK
	.align		4
.L_15:
        /*0048*/ 	.byte	0x03, 0x50
        /*004a*/ 	.short	0x0000


	//----- nvinfo : EIATTR_MAXREG_COUNT
	.align		4
        /*004c*/ 	.byte	0x03, 0x1b
        /*004e*/ 	.short	0x00ff


	//----- nvinfo : EIATTR_MERCURY_ISA_VERSION
	.align		4
        /*0050*/ 	.byte	0x03, 0x5f
        /*0052*/ 	.short	0x0101


	//----- nvinfo : EIATTR_VRC_CTA_INIT_COUNT
	.align		4
        /*0054*/ 	.byte	0x02, 0x4a
	.zero		1
	.zero		1


	//----- nvinfo : EIATTR_EXIT_INSTR_OFFSETS
	.align		4
        /*0058*/ 	.byte	0x04, 0x1c
        /*005a*/ 	.short	(.L_17 - .L_16)


	//   ....[0]....
.L_16:
        /*005c*/ 	.word	0x00000090


	//   ....[1]....
        /*0060*/ 	.word	0x000003a0


	//   ....[2]....
        /*0064*/ 	.word	0x000005d0


	//----- nvinfo : EIATTR_CRS_STACK_SIZE
	.align		4
.L_17:
        /*0068*/ 	.byte	0x04, 0x1e
        /*006a*/ 	.short	(.L_19 - .L_18)
.L_18:
        /*006c*/ 	.word	0x00000000


	//----- nvinfo : EIATTR_CBANK_PARAM_SIZE
	.align		4
.L_19:
        /*0070*/ 	.byte	0x03, 0x19
        /*0072*/ 	.short	0x001c


	//----- nvinfo : EIATTR_PARAM_CBANK
	.align		4
        /*0074*/ 	.byte	0x04, 0x0a
        /*0076*/ 	.short	(.L_21 - .L_20)
	.align		4
.L_20:
        /*0078*/ 	.word	index@(.nv.constant0._Z3addPfS_S_i)
        /*007c*/ 	.short	0x0380
        /*007e*/ 	.short	0x001c


	//----- nvinfo : EIATTR_SW_WAR
	.align		4
.L_21:
        /*0080*/ 	.byte	0x04, 0x36
        /*0082*/ 	.short	(.L_23 - .L_22)
.L_22:
        /*0084*/ 	.word	0x00000008
.L_23:


//--------------------- .nv.callgraph             --------------------------
	.section	.nv.callgraph,"",@"SHT_CUDA_CALLGRAPH"
	.align	4
	.sectionentsize	8
	.align		4
        /*0000*/ 	.word	0x00000000
	.align		4
        /*0004*/ 	.word	0xffffffff
	.align		4
        /*0008*/ 	.word	0x00000000
	.align		4
        /*000c*/ 	.word	0xfffffffe
	.align		4
        /*0010*/ 	.word	0x00000000
	.align		4
        /*0014*/ 	.word	0xfffffffd
	.align		4
        /*0018*/ 	.word	0x00000000
	.align		4
        /*001c*/ 	.word	0xfffffffc


//--------------------- .text._Z3addPfS_S_i       --------------------------
	.section	.text._Z3addPfS_S_i,"ax",@progbits
	.align	128
        .global         _Z3addPfS_S_i
        .type           _Z3addPfS_S_i,@function
        .size           _Z3addPfS_S_i,(.L_x_5 - _Z3addPfS_S_i)
        .other          _Z3addPfS_S_i,@"STO_CUDA_ENTRY STV_DEFAULT"
_Z3addPfS_S_i:
.text._Z3addPfS_S_i:
[----:B------:R-:W-:Y:S01]  /*0000*/  LDC R1, c[0x0][0x37c] ;  /* 0x0000df00ff017b82 */ /* 0x000fe20000000800 */
[----:B------:R-:W0:Y:S07]  /*0010*/  S2R R3, SR_TID.X ;  /* 0x0000000000037919 */ /* 0x000e2e0000002100 */
[----:B------:R-:W0:Y:S01]  /*0020*/  S2UR UR4, SR_CTAID.X ;  /* 0x00000000000479c3 */ /* 0x000e220000002500 */
[----:B------:R-:W1:Y:S07]  /*0030*/  LDCU UR6, c[0x0][0x398] ;  /* 0x00007300ff0677ac */ /* 0x000e6e0008000800 */
[----:B------:R-:W0:Y:S01]  /*0040*/  LDC R0, c[0x0][0x360] ;  /* 0x0000d800ff007b82 */ /* 0x000e220000000800 */
[----:B------:R-:W2:Y:S01]  /*0050*/  LDCU UR5, c[0x0][0x370] ;  /* 0x00006e00ff0577ac */ /* 0x000ea20008000800 */
[----:B0-----:R-:W-:-:S02]  /*0060*/  IMAD R3, R0, UR4, R3 ;  /* 0x0000000400037c24 */ /* 0x001fc4000f8e0203 */
[----:B--2---:R-:W-:-:S03]  /*0070*/  IMAD R0, R0, UR5, RZ ;  /* 0x0000000500007c24 */ /* 0x004fc6000f8e02ff */
[----:B-1----:R-:W-:-:S13]  /*0080*/  ISETP.GE.AND P0, PT, R3, UR6, PT ;  /* 0x0000000603007c0c */ /* 0x002fda000bf06270 */
[----:B------:R-:W-:Y:S05]  /*0090*/  @P0 EXIT ;  /* 0x000000000000094d */ /* 0x000fea0003800000 */
[----:B------:R-:W0:Y:S01]  /*00a0*/  I2F.U32.RP R8, R0 ;  /* 0x0000000000087306 */ /* 0x000e220000209000 */
[----:B------:R-:W-:Y:S01]  /*00b0*/  IADD3 R2, PT, PT, R0, R3, RZ ;  /* 0x0000000300027210 */ /* 0x000fe20007ffe0ff */
[----:B------:R-:W1:Y:S01]  /*00c0*/  LDCU.64 UR4, c[0x0][0x358] ;  /* 0x00006b00ff0477ac */ /* 0x000e620008000a00 */
[----:B------:R-:W-:Y:S01]  /*00d0*/  IADD3 R9, PT, PT, RZ, -R0, RZ ;  /* 0x80000000ff097210 */ /* 0x000fe20007ffe0ff */
[----:B------:R-:W-:Y:S01]  /*00e0*/  BSSY.RECONVERGENT B0, `(.L_x_0) ;  /* 0x000002b000007945 */ /* 0x000fe20003800200 */
[C---:B------:R-:W-:Y:S02]  /*00f0*/  ISETP.GE.AND P0, PT, R2.reuse, UR6, PT ;  /* 0x0000000602007c0c */ /* 0x040fe4000bf06270 */
[----:B------:R-:W-:Y:S02]  /*0100*/  VIMNMX R7, PT, PT, R2, UR6, !PT ;  /* 0x0000000602077c48 */ /* 0x000fe4000ffe0100 */
[----:B------:R-:W-:Y:S02]  /*0110*/  SEL R6, RZ, 0x1, P0 ;  /* 0x00000001ff067807 */ /* 0x000fe40000000000 */
[----:B------:R-:W-:-:S02]  /*0120*/  ISETP.NE.U32.AND P2, PT, R0, RZ, PT ;  /* 0x000000ff0000720c */ /* 0x000fc40003f45070 */
[----:B------:R-:W-:Y:S01]  /*0130*/  IADD3 R7, PT, PT, R7, -R2, -R6 ;  /* 0x8000000207077210 */ /* 0x000fe20007ffe806 */
[----:B0-----:R-:W0:Y:S02]  /*0140*/  MUFU.RCP R8, R8 ;  /* 0x0000000800087308 */ /* 0x001e240000001000 */
[----:B0-----:R-:W-:-:S06]  /*0150*/  IADD3 R4, PT, PT, R8, 0xffffffe, RZ ;  /* 0x0ffffffe08047810 */ /* 0x001fcc0007ffe0ff */
[----:B------:R0:W2:Y:S02]  /*0160*/  F2I.FTZ.U32.TRUNC.NTZ R5, R4 ;  /* 0x0000000400057305 */ /* 0x0000a4000021f000 */
[----:B0-----:R-:W-:Y:S02]  /*0170*/  HFMA2 R4, -RZ, RZ, 0, 0 ;  /* 0x00000000ff047431 */ /* 0x001fe400000001ff */
[----:B--2---:R-:W-:-:S04]  /*0180*/  IMAD R9, R9, R5, RZ ;  /* 0x0000000509097224 */ /* 0x004fc800078e02ff */
[----:B------:R-:W-:-:S06]  /*0190*/  IMAD.HI.U32 R8, R5, R9, R4 ;  /* 0x0000000905087227 */ /* 0x000fcc00078e0004 */
[----:B------:R-:W-:-:S05]  /*01a0*/  IMAD.HI.U32 R5, R8, R7, RZ ;  /* 0x0000000708057227 */ /* 0x000fca00078e00ff */
[----:B------:R-:W-:-:S05]  /*01b0*/  IADD3 R2, PT, PT, -R5, RZ, RZ ;  /* 0x000000ff05027210 */ /* 0x000fca0007ffe1ff */
[----:B------:R-:W-:-:S05]  /*01c0*/  IMAD R7, R0, R2, R7 ;  /* 0x0000000200077224 */ /* 0x000fca00078e0207 */
[----:B------:R-:W-:-:S13]  /*01d0*/  ISETP.GE.U32.AND P0, PT, R7, R0, PT ;  /* 0x000000000700720c */ /* 0x000fda0003f06070 */
[----:B------:R-:W-:Y:S02]  /*01e0*/  @P0 IADD3 R7, PT, PT, -R0, R7, RZ ;  /* 0x0000000700070210 */ /* 0x000fe40007ffe1ff */
[----:B------:R-:W-:Y:S02]  /*01f0*/  @P0 IADD3 R5, PT, PT, R5, 0x1, RZ ;  /* 0x0000000105050810 */ /* 0x000fe40007ffe0ff */
[----:B------:R-:W-:-:S13]  /*0200*/  ISETP.GE.U32.AND P1, PT, R7, R0, PT ;  /* 0x000000000700720c */ /* 0x000fda0003f26070 */
[----:B------:R-:W-:Y:S02]  /*0210*/  @P1 IADD3 R5, PT, PT, R5, 0x1, RZ ;  /* 0x0000000105051810 */ /* 0x000fe40007ffe0ff */
[----:B------:R-:W-:-:S04]  /*0220*/  @!P2 LOP3.LUT R5, RZ, R0, RZ, 0x33, !PT ;  /* 0x00000000ff05a212 */ /* 0x000fc800078e33ff */
[----:B------:R-:W-:-:S04]  /*0230*/  IADD3 R2, PT, PT, R6, R5, RZ ;  /* 0x0000000506027210 */ /* 0x000fc80007ffe0ff */
[C---:B------:R-:W-:Y:S02]  /*0240*/  LOP3.LUT R4, R2.reuse, 0x3, RZ, 0xc0, !PT ;  /* 0x0000000302047812 */ /* 0x040fe400078ec0ff */
[----:B------:R-:W-:Y:S02]  /*0250*/  ISETP.GE.U32.AND P1, PT, R2, 0x3, PT ;  /* 0x000000030200780c */ /* 0x000fe40003f26070 */
[----:B------:R-:W-:-:S13]  /*0260*/  ISETP.NE.AND P0, PT, R4, 0x3, PT ;  /* 0x000000030400780c */ /* 0x000fda0003f05270 */
[----:B-1----:R-:W-:Y:S05]  /*0270*/  @!P0 BRA `(.L_x_1) ;  /* 0x0000000000448947 */ /* 0x002fea0003800000 */
[----:B------:R-:W0:Y:S01]  /*0280*/  LDC.64 R4, c[0x0][0x390] ;  /* 0x0000e400ff047b82 */ /* 0x000e220000000a00 */
[----:B------:R-:W-:-:S04]  /*0290*/  IADD3 R2, PT, PT, R2, 0x1, RZ ;  /* 0x0000000102027810 */ /* 0x000fc80007ffe0ff */
[----:B------:R-:W-:-:S03]  /*02a0*/  LOP3.LUT R2, R2, 0x3, RZ, 0xc0, !PT ;  /* 0x0000000302027812 */ /* 0x000fc600078ec0ff */
[----:B------:R-:W1:Y:S01]  /*02b0*/  LDC.64 R6, c[0x0][0x380] ;  /* 0x0000e000ff067b82 */ /* 0x000e620000000a00 */
[----:B------:R-:W-:-:S07]  /*02c0*/  IADD3 R2, PT, PT, -R2, RZ, RZ ;  /* 0x000000ff02027210 */ /* 0x000fce0007ffe1ff */
[----:B------:R-:W2:Y:S02]  /*02d0*/  LDC.64 R8, c[0x0][0x388] ;  /* 0x0000e200ff087b82 */ /* 0x000ea40000000a00 */
.L_x_2:
[----:B--2---:R-:W-:-:S04]  /*02e0*/  IMAD.WIDE R12, R3, 0x4, R8 ;  /* 0x00000004030c7825 */ /* 0x004fc800078e0208 */
[C---:B-1----:R-:W-:Y:S02]  /*02f0*/  IMAD.WIDE R14, R3.reuse, 0x4, R6 ;  /* 0x00000004030e7825 */ /* 0x042fe400078e0206 */
[----:B------:R-:W2:Y:S04]  /*0300*/  LDG.E R13, desc[UR4][R12.64] ;  /* 0x000000040c0d7981 */ /* 0x000ea8000c1e1900 */
[----:B------:R-:W2:Y:S01]  /*0310*/  LDG.E R14, desc[UR4][R14.64] ;  /* 0x000000040e0e7981 */ /* 0x000ea2000c1e1900 */
[----:B0--3--:R-:W-:Y:S01]  /*0320*/  IMAD.WIDE R10, R3, 0x4, R4 ;  /* 0x00000004030a7825 */ /* 0x009fe200078e0204 */
[----:B------:R-:W-:Y:S02]  /*0330*/  IADD3 R2, PT, PT, R2, 0x1, RZ ;  /* 0x0000000102027810 */ /* 0x000fe40007ffe0ff */
[----:B------:R-:W-:-:S02]  /*0340*/  IADD3 R3, PT, PT, R0, R3, RZ ;  /* 0x0000000300037210 */ /* 0x000fc40007ffe0ff */
[----:B------:R-:W-:Y:S01]  /*0350*/  ISETP.NE.AND P0, PT, R2, RZ, PT ;  /* 0x000000ff0200720c */ /* 0x000fe20003f05270 */
[----:B--2---:R-:W-:-:S05]  /*0360*/  FADD R17, R14, R13 ;  /* 0x0000000d0e117221 */ /* 0x004fca0000000000 */
[----:B------:R3:W-:Y:S07]  /*0370*/  STG.E desc[UR4][R10.64], R17 ;  /* 0x000000110a007986 */ /* 0x0007ee000c101904 */
[----:B------:R-:W-:Y:S05]  /*0380*/  @P0 BRA `(.L_x_2) ;  /* 0xfffffffc00d40947 */ /* 0x000fea000383ffff */
.L_x_1:
[----:B------:R-:W-:Y:S05]  /*0390*/  BSYNC.RECONVERGENT B0 ;  /* 0x0000000000007941 */ /* 0x000fea0003800200 */
.L_x_0:
[----:B------:R-:W-:Y:S05]  /*03a0*/  @!P1 EXIT ;  /* 0x000000000000994d */ /* 0x000fea0003800000 */
.L_x_3:
[----:B------:R-:W3:Y:S08]  /*03b0*/  LDC.64 R4, c[0x0][0x380] ;  /* 0x0000e000ff047b82 */ /* 0x000ef00000000a00 */
[----:B------:R-:W0:Y:S01]  /*03c0*/  LDC.64 R6, c[0x0][0x388] ;  /* 0x0000e200ff067b82 */ /* 0x000e220000000a00 */
[----:B---3--:R-:W-:-:S07]  /*03d0*/  IMAD.WIDE R10, R3, 0x4, R4 ;  /* 0x00000004030a7825 */ /* 0x008fce00078e0204 */
[----:B------:R-:W1:Y:S01]  /*03e0*/  LDC.64 R4, c[0x0][0x390] ;  /* 0x0000e400ff047b82 */ /* 0x000e620000000a00 */
[----:B--2---:R-:W2:Y:S01]  /*03f0*/  LDG.E R2, desc[UR4][R10.64] ;  /* 0x000000040a027981 */ /* 0x004ea2000c1e1900 */
[----:B0-----:R-:W-:-:S05]  /*0400*/  IMAD.WIDE R12, R3, 0x4, R6 ;  /* 0x00000004030c7825 */ /* 0x001fca00078e0206 */
[----:B------:R-:W2:Y:S01]  /*0410*/  LDG.E R7, desc[UR4][R12.64] ;  /* 0x000000040c077981 */ /* 0x000ea2000c1e1900 */
[----:B-1----:R-:W-:-:S04]  /*0420*/  IMAD.WIDE R16, R3, 0x4, R4 ;  /* 0x0000000403107825 */ /* 0x002fc800078e0204 */
[----:B------:R-:W-:-:S04]  /*0430*/  IMAD.WIDE R4, R0, 0x4, R10 ;  /* 0x0000000400047825 */ /* 0x000fc800078e020a */
[----:B--2---:R-:W-:Y:S01]  /*0440*/  FADD R19, R2, R7 ;  /* 0x0000000702137221 */ /* 0x004fe20000000000 */
[----:B------:R-:W-:-:S04]  /*0450*/  IMAD.WIDE R6, R0, 0x4, R12 ;  /* 0x0000000400067825 */ /* 0x000fc800078e020c */
[----:B------:R0:W-:Y:S04]  /*0460*/  STG.E desc[UR4][R16.64], R19 ;  /* 0x0000001310007986 */ /* 0x0001e8000c101904 */
[----:B------:R-:W2:Y:S04]  /*0470*/  LDG.E R2, desc[UR4][R4.64] ;  /* 0x0000000404027981 */ /* 0x000ea8000c1e1900 */
[----:B------:R-:W2:Y:S01]  /*0480*/  LDG.E R15, desc[UR4][R6.64] ;  /* 0x00000004060f7981 */ /* 0x000ea2000c1e1900 */
[----:B------:R-:W-:-:S04]  /*0490*/  IMAD.WIDE R8, R0, 0x4, R16 ;  /* 0x0000000400087825 */ /* 0x000fc800078e0210 */
[----:B------:R-:W-:-:S04]  /*04a0*/  IMAD.WIDE R10, R0, 0x4, R4 ;  /* 0x00000004000a7825 */ /* 0x000fc800078e0204 */
[----:B------:R-:W-:-:S04]  /*04b0*/  IMAD.WIDE R12, R0, 0x4, R6 ;  /* 0x00000004000c7825 */ /* 0x000fc800078e0206 */
[----:B--2---:R-:W-:-:S05]  /*04c0*/  FADD R21, R2, R15 ;  /* 0x0000000f02157221 */ /* 0x004fca0000000000 */
        /* <DEDUP_REMOVED lines=8> */
[----:B------:R-:W1:Y:S04]  /*0550*/  LDG.E R4, desc[UR4][R4.64] ;  /* 0x0000000404047981 */ /* 0x000e68000c1e1900 */
[----:B------:R-:W1:Y:S01]  /*0560*/  LDG.E R7, desc[UR4][R6.64] ;  /* 0x0000000406077981 */ /* 0x000e62000c1e1900 */
[C---:B0-----:R-:W-:Y:S01]  /*0570*/  IMAD.WIDE R16, R0.reuse, 0x4, R14 ;  /* 0x0000000400107825 */ /* 0x041fe200078e020e */
[----:B------:R-:W-:-:S04]  /*0580*/  LEA R3, R0, R3, 0x2 ;  /* 0x0000000300037211 */ /* 0x000fc800078e10ff */
[----:B------:R-:W-:Y:S01]  /*0590*/  ISETP.GE.AND P0, PT, R3, UR6, PT ;  /* 0x0000000603007c0c */ /* 0x000fe2000bf06270 */
[----:B-1----:R-:W-:-:S05]  /*05a0*/  FADD R9, R4, R7 ;  /* 0x0000000704097221 */ /* 0x002fca0000000000 */
[----:B------:R2:W-:Y:S07]  /*05b0*/  STG.E desc[UR4][R16.64], R9 ;  /* 0x0000000910007986 */ /* 0x0005ee000c101904 */
[----:B------:R-:W-:Y:S05]  /*05c0*/  @!P0 BRA `(.L_x_3) ;  /* 0xfffffffc00788947 */ /* 0x000fea000383ffff */
[----:B------:R-:W-:Y:S05]  /*05d0*/  EXIT ;  /* 0x000000000000794d */ /* 0x000fea0003800000 */
.L_x_4:
[----:B------:R-:W-:-:S00]  /*05e0*/  BRA `(.L_x_4) ;  /* 0xfffffffc00fc7947 */ /* 0x000fc0000383ffff */
[----:B------:R-:W-:-:S00]  /*05f0*/  NOP ;  /* 0x0000000000007918 */ /* 0x000fc00000000000 */
        /* <DEDUP_REMOVED lines=8> */
.L_x_5:


//--------------------- .nv.shared.reserved.0     --------------------------
	.section	.nv.shared.reserved.0,"aw",@nobits
	.weak		__nv_reservedSMEM_offset_0_alias
	.size		__nv_reservedSMEM_offset_0_alias, 0, 64
	.other		__nv_reservedSMEM_offset_0_alias,@"STO_CUDA_RESERVED_SHARED STV_DEFAULT"
__nv_reservedSMEM_offset_0_alias:
	.zero		0
	.zero		64


//--------------------- .nv.constant0._Z3addPfS_S_i --------------------------
	.section	.nv.constant0._Z3addPfS_S_i,"a",@progbits
	.sectionflags	@""
	.align	4
.nv.constant0._Z3addPfS_S_i:
	.zero		924


//--------------------- SYMBOLS --------------------------

	.type		.nv.reservedSmem.offset0,@object
	.size		.nv.reservedSmem.offset0,0x4
